	.headerflags	@"EF_CUDA_TEXMODE_UNIFIED EF_CUDA_64BIT_ADDRESS EF_CUDA_ACCELERATORS EF_CUDA_SM90 EF_CUDA_VIRTUAL_SM(EF_CUDA_SM90)"
	.elftype	@"ET_EXEC"


//--------------------- .nv.info                  --------------------------
	.section	.nv.info,"",@"SHT_CUDA_INFO"
	.align	4


	//----- nvinfo : EIATTR_REGCOUNT
	.align		4
        /*0000*/ 	.byte	0x04, 0x2f
        /*0002*/ 	.short	(.L_1 - .L_0)
	.align		4
.L_0:
        /*0004*/ 	.word	index@(triton_poi_fused_hardswish_mean_46)
        /*0008*/ 	.word	0x00000012


	//----- nvinfo : EIATTR_MIN_STACK_SIZE
	.align		4
.L_1:
        /*000c*/ 	.byte	0x04, 0x12
        /*000e*/ 	.short	(.L_3 - .L_2)
	.align		4
.L_2:
        /*0010*/ 	.word	index@(triton_poi_fused_hardswish_mean_46)
        /*0014*/ 	.word	0x00000000


	//----- nvinfo : EIATTR_FRAME_SIZE
	.align		4
.L_3:
        /*0018*/ 	.byte	0x04, 0x11
        /*001a*/ 	.short	(.L_5 - .L_4)
	.align		4
.L_4:
        /*001c*/ 	.word	index@(triton_poi_fused_hardswish_mean_46)
        /*0020*/ 	.word	0x00000000


	//----- nvinfo : EIATTR_MIN_STACK_SIZE
	.align		4
.L_5:
        /*0024*/ 	.byte	0x04, 0x12
        /*0026*/ 	.short	(.L_7 - .L_6)
	.align		4
.L_6:
        /*0028*/ 	.word	index@(triton_poi_fused_hardswish_mean_46)
        /*002c*/ 	.word	0x00000000
.L_7:


//--------------------- .nv.info.triton_poi_fused_hardswish_mean_46 --------------------------
	.section	.nv.info.triton_poi_fused_hardswish_mean_46,"",@"SHT_CUDA_INFO"
	.sectionflags	@""
	.align	4


	//----- nvinfo : EIATTR_CUDA_API_VERSION
	.align		4
        /*0000*/ 	.byte	0x04, 0x37
        /*0002*/ 	.short	(.L_9 - .L_8)
.L_8:
        /*0004*/ 	.word	0x0000007c


	//----- nvinfo : EIATTR_KPARAM_INFO
	.align		4
.L_9:
        /*0008*/ 	.byte	0x04, 0x17
        /*000a*/ 	.short	(.L_11 - .L_10)
.L_10:
        /*000c*/ 	.word	0x00000000
        /*0010*/ 	.short	0x0002
        /*0012*/ 	.short	0x0010
        /*0014*/ 	.byte	0x00, 0xf0, 0x11, 0x00


	//----- nvinfo : EIATTR_KPARAM_INFO
	.align		4
.L_11:
        /*0018*/ 	.byte	0x04, 0x17
        /*001a*/ 	.short	(.L_13 - .L_12)
.L_12:
        /*001c*/ 	.word	0x00000000
        /*0020*/ 	.short	0x0001
        /*0022*/ 	.short	0x0008
        /*0024*/ 	.byte	0x00, 0xf4, 0x21, 0x00


	//----- nvinfo : EIATTR_KPARAM_INFO
	.align		4
.L_13:
        /*0028*/ 	.byte	0x04, 0x17
        /*002a*/ 	.short	(.L_15 - .L_14)
.L_14:
        /*002c*/ 	.word	0x00000000
        /*0030*/ 	.short	0x0000
        /*0032*/ 	.short	0x0000
        /*0034*/ 	.byte	0x00, 0xf4, 0x21, 0x00


	//----- nvinfo : EIATTR_SPARSE_MMA_MASK
	.align		4
.L_15:
        /*0038*/ 	.byte	0x03, 0x50
        /*003a*/ 	.short	0x0000


	//----- nvinfo : EIATTR_MAXREG_COUNT
	.align		4
        /*003c*/ 	.byte	0x03, 0x1b
        /*003e*/ 	.short	0x00ff


	//----- nvinfo : EIATTR_EXIT_INSTR_OFFSETS
	.align		4
        /*0040*/ 	.byte	0x04, 0x1c
        /*0042*/ 	.short	(.L_17 - .L_16)


	//   ....[0]....
.L_16:
        /*0044*/ 	.word	0x000003e0


	//   ....[1]....
        /*0048*/ 	.word	0x00000410


	//----- nvinfo : EIATTR_REQNTID
	.align		4
.L_17:
        /*004c*/ 	.byte	0x04, 0x10
        /*004e*/ 	.short	(.L_19 - .L_18)
.L_18:
        /*0050*/ 	.word	0x00000080
        /*0054*/ 	.word	0x00000001
        /*0058*/ 	.word	0x00000001


	//----- nvinfo : EIATTR_CBANK_PARAM_SIZE
	.align		4
.L_19:
        /*005c*/ 	.byte	0x03, 0x19
        /*005e*/ 	.short	0x0014


	//----- nvinfo : EIATTR_PARAM_CBANK
	.align		4
        /*0060*/ 	.byte	0x04, 0x0a
        /*0062*/ 	.short	(.L_21 - .L_20)
	.align		4
.L_20:
        /*0064*/ 	.word	index@(.nv.constant0.triton_poi_fused_hardswish_mean_46)
        /*0068*/ 	.short	0x0210
        /*006a*/ 	.short	0x0014


	//----- nvinfo : EIATTR_SW_WAR
	.align		4
.L_21:
        /*006c*/ 	.byte	0x04, 0x36
        /*006e*/ 	.short	(.L_23 - .L_22)
.L_22:
        /*0070*/ 	.word	0x00000008
.L_23:


//--------------------- .nv.callgraph             --------------------------
	.section	.nv.callgraph,"",@"SHT_CUDA_CALLGRAPH"
	.align	4
	.sectionentsize	8
	.align		4
        /*0000*/ 	.word	0x00000000
	.align		4
        /*0004*/ 	.word	0xffffffff
	.align		4
        /*0008*/ 	.word	0x00000000
	.align		4
        /*000c*/ 	.word	0xfffffffe
	.align		4
        /*0010*/ 	.word	0x00000000
	.align		4
        /*0014*/ 	.word	0xfffffffd
	.align		4
        /*0018*/ 	.word	0x00000000
	.align		4
        /*001c*/ 	.word	0xfffffffc


//--------------------- .text.triton_poi_fused_hardswish_mean_46 --------------------------
	.section	.text.triton_poi_fused_hardswish_mean_46,"ax",@progbits
	.align	128
        .global         triton_poi_fused_hardswish_mean_46
        .type           triton_poi_fused_hardswish_mean_46,@function
        .size           triton_poi_fused_hardswish_mean_46,(.L_x_1 - triton_poi_fused_hardswish_mean_46)
        .other          triton_poi_fused_hardswish_mean_46,@"STO_CUDA_ENTRY STV_DEFAULT"
triton_poi_fused_hardswish_mean_46:
.text.triton_poi_fused_hardswish_mean_46:
[----:B------:R-:W0:Y:S02]  /*0000*/  LDC R1, c[0x0][0x28] ;  /* 0x00000a00ff017b82 */ /* 0x000e240000000800 */
[----:B------:R-:W1:Y:S01]  /*0010*/  S2R R0, SR_TID.X ;  /* 0x0000000000007919 */ /* 0x000e620000002100 */
[----:B------:R-:W-:Y:S01]  /*0020*/  IMAD.MOV.U32 R12, RZ, RZ, RZ ;  /* 0x000000ffff0c7224 */ /* 0x000fe200078e00ff */
[----:B------:R-:W-:Y:S01]  /*0030*/  ULDC.64 UR4, c[0x0][0x208] ;  /* 0x0000820000047ab9 */ /* 0x000fe20000000a00 */
[----:B------:R-:W2:Y:S01]  /*0040*/  S2R R3, SR_CTAID.X ;  /* 0x0000000000037919 */ /* 0x000ea20000002500 */
[----:B-1----:R-:W-:-:S05]  /*0050*/  LOP3.LUT R0, R0, 0x7f, RZ, 0xc0, !PT ;  /* 0x0000007f00007812 */ /* 0x002fca00078ec0ff */
[----:B--2---:R-:W-:Y:S02]  /*0060*/  IMAD R0, R3, 0x80, R0 ;  /* 0x0000008003007824 */ /* 0x004fe400078e0200 */
[----:B------:R-:W1:Y:S02]  /*0070*/  LDC.64 R2, c[0x0][0x210] ;  /* 0x00008400ff027b82 */ /* 0x000e640000000a00 */
[C---:B------:R-:W-:Y:S01]  /*0080*/  IMAD.HI R4, R0.reuse, 0x38e38e39, RZ ;  /* 0x38e38e3900047827 */ /* 0x040fe200078e02ff */
[----:B------:R-:W-:-:S04]  /*0090*/  ISETP.GE.AND P0, PT, R0, 0x480, PT ;  /* 0x000004800000780c */ /* 0x000fc80003f06270 */
[----:B------:R-:W-:-:S04]  /*00a0*/  SHF.R.U32.HI R5, RZ, 0x1f, R4 ;  /* 0x0000001fff057819 */ /* 0x000fc80000011604 */
[----:B------:R-:W-:-:S05]  /*00b0*/  LEA.HI.SX32 R5, R4, R5, 0x1a ;  /* 0x0000000504057211 */ /* 0x000fca00078fd2ff */
[----:B------:R-:W-:-:S04]  /*00c0*/  IMAD R4, R5, -0x120, R0 ;  /* 0xfffffee005047824 */ /* 0x000fc800078e0200 */
[----:B------:R-:W-:Y:S01]  /*00d0*/  IMAD R5, R5, 0x480, R4 ;  /* 0x0000048005057824 */ /* 0x000fe200078e0204 */
[----:B------:R-:W-:-:S03]  /*00e0*/  HFMA2.MMA R4, -RZ, RZ, 0, 0 ;  /* 0x00000000ff047435 */ /* 0x000fc600000001ff */
[C---:B------:R-:W-:Y:S01]  /*00f0*/  VIADD R9, R5.reuse, 0x120 ;  /* 0x0000012005097836 */ /* 0x040fe20000000000 */
[----:B------:R-:W-:Y:S01]  /*0100*/  IADD3 R11, R5, 0x240, RZ ;  /* 0x00000240050b7810 */ /* 0x000fe20007ffe0ff */
[----:B-1----:R-:W-:-:S04]  /*0110*/  IMAD.WIDE R6, R5, 0x4, R2 ;  /* 0x0000000405067825 */ /* 0x002fc800078e0202 */
[--C-:B------:R-:W-:Y:S01]  /*0120*/  IMAD.WIDE R8, R9, 0x4, R2.reuse ;  /* 0x0000000409087825 */ /* 0x100fe200078e0202 */
[----:B------:R-:W2:Y:S03]  /*0130*/  @!P0 LDG.E R4, desc[UR4][R6.64] ;  /* 0x0000000406048981 */ /* 0x000ea6000c1e1900 */
[----:B------:R-:W-:Y:S01]  /*0140*/  VIADD R13, R5, 0x360 ;  /* 0x00000360050d7836 */ /* 0x000fe20000000000 */
[----:B------:R-:W3:Y:S01]  /*0150*/  @!P0 LDG.E R12, desc[UR4][R8.64] ;  /* 0x00000004080c8981 */ /* 0x000ee2000c1e1900 */
[----:B------:R-:W-:Y:S01]  /*0160*/  MOV R5, RZ ;  /* 0x000000ff00057202 */ /* 0x000fe20000000f00 */
[----:B------:R-:W-:-:S04]  /*0170*/  IMAD.WIDE R10, R11, 0x4, R2 ;  /* 0x000000040b0a7825 */ /* 0x000fc800078e0202 */
[----:B------:R-:W-:Y:S01]  /*0180*/  IMAD.WIDE R2, R13, 0x4, R2 ;  /* 0x000000040d027825 */ /* 0x000fe200078e0202 */
[----:B------:R-:W4:Y:S03]  /*0190*/  @!P0 LDG.E R5, desc[UR4][R10.64] ;  /* 0x000000040a058981 */ /* 0x000f26000c1e1900 */
[----:B------:R-:W-:-:S06]  /*01a0*/  IMAD.MOV.U32 R13, RZ, RZ, RZ ;  /* 0x000000ffff0d7224 */ /* 0x000fcc00078e00ff */
[----:B------:R1:W5:Y:S02]  /*01b0*/  @!P0 LDG.E R13, desc[UR4][R2.64] ;  /* 0x00000004020d8981 */ /* 0x000364000c1e1900 */
[----:B-1----:R-:W1:Y:S02]  /*01c0*/  LDC.64 R2, c[0x0][0x218] ;  /* 0x00008600ff027b82 */ /* 0x002e640000000a00 */
[----:B-1----:R-:W-:-:S04]  /*01d0*/  IMAD.WIDE R2, R0, 0x4, R2 ;  /* 0x0000000400027825 */ /* 0x002fc800078e0202 */
[----:B--2---:R-:W-:Y:S01]  /*01e0*/  FADD R15, R4, 3 ;  /* 0x40400000040f7421 */ /* 0x004fe20000000000 */
[----:B---3--:R-:W-:-:S04]  /*01f0*/  FADD R14, R12, 3 ;  /* 0x404000000c0e7421 */ /* 0x008fc80000000000 */
[----:B------:R-:W-:Y:S02]  /*0200*/  FSETP.GTU.AND P1, PT, R15, RZ, PT ;  /* 0x000000ff0f00720b */ /* 0x000fe40003f2c000 */
[----:B------:R-:W-:Y:S01]  /*0210*/  FSETP.GTU.AND P2, PT, R14, RZ, PT ;  /* 0x000000ff0e00720b */ /* 0x000fe20003f4c000 */
[----:B----4-:R-:W-:-:S03]  /*0220*/  FADD R6, R5, 3 ;  /* 0x4040000005067421 */ /* 0x010fc60000000000 */
[----:B------:R-:W-:Y:S02]  /*0230*/  FSEL R7, R14, RZ, P2 ;  /* 0x000000ff0e077208 */ /* 0x000fe40001000000 */
[----:B------:R-:W-:Y:S02]  /*0240*/  FSEL R15, R15, RZ, P1 ;  /* 0x000000ff0f0f7208 */ /* 0x000fe40000800000 */
[C---:B------:R-:W-:Y:S02]  /*0250*/  FSETP.GTU.AND P2, PT, R6.reuse, RZ, PT ;  /* 0x000000ff0600720b */ /* 0x040fe40003f4c000 */
[----:B------:R-:W-:Y:S01]  /*0260*/  FSETP.GEU.AND P4, PT, R7, 6, PT ;  /* 0x40c000000700780b */ /* 0x000fe20003f8e000 */
[----:B-----5:R-:W-:Y:S01]  /*0270*/  FADD R8, R13, 3 ;  /* 0x404000000d087421 */ /* 0x020fe20000000000 */
[----:B------:R-:W-:Y:S02]  /*0280*/  FSETP.GEU.AND P3, PT, R15, 6, PT ;  /* 0x40c000000f00780b */ /* 0x000fe40003f6e000 */
[----:B------:R-:W-:-:S02]  /*0290*/  FSEL R6, R6, RZ, P2 ;  /* 0x000000ff06067208 */ /* 0x000fc40001000000 */
[----:B------:R-:W-:Y:S02]  /*02a0*/  FSETP.GTU.AND P1, PT, R8, RZ, PT ;  /* 0x000000ff0800720b */ /* 0x000fe40003f2c000 */
[----:B------:R-:W-:Y:S02]  /*02b0*/  FSETP.GEU.AND P2, PT, R6, 6, PT ;  /* 0x40c000000600780b */ /* 0x000fe40003f4e000 */
[----:B------:R-:W-:Y:S02]  /*02c0*/  FSEL R8, R8, RZ, P1 ;  /* 0x000000ff08087208 */ /* 0x000fe40000800000 */
[----:B------:R-:W-:Y:S02]  /*02d0*/  FSETP.NAN.AND P6, PT, R7, R7, PT ;  /* 0x000000070700720b */ /* 0x000fe40003fc8000 */
[----:B------:R-:W-:Y:S02]  /*02e0*/  FSETP.GEU.AND P1, PT, R8, 6, PT ;  /* 0x40c000000800780b */ /* 0x000fe40003f2e000 */
[----:B------:R-:W-:-:S02]  /*02f0*/  FSETP.NAN.AND P5, PT, R15, R15, PT ;  /* 0x0000000f0f00720b */ /* 0x000fc40003fa8000 */
[----:B------:R-:W-:Y:S02]  /*0300*/  @P4 FSEL R7, R7, 6, P6 ;  /* 0x40c0000007074808 */ /* 0x000fe40003000000 */
[----:B------:R-:W-:Y:S02]  /*0310*/  @P3 FSEL R15, R15, 6, P5 ;  /* 0x40c000000f0f3808 */ /* 0x000fe40002800000 */
[----:B------:R-:W-:Y:S01]  /*0320*/  FSETP.NAN.AND P4, PT, R6, R6, PT ;  /* 0x000000060600720b */ /* 0x000fe20003f88000 */
[----:B------:R-:W-:Y:S01]  /*0330*/  FMUL R7, R7, R12 ;  /* 0x0000000c07077220 */ /* 0x000fe20000400000 */
[----:B------:R-:W-:Y:S01]  /*0340*/  FSETP.NAN.AND P3, PT, R8, R8, PT ;  /* 0x000000080800720b */ /* 0x000fe20003f68000 */
[----:B------:R-:W-:Y:S01]  /*0350*/  FMUL R4, R15, R4 ;  /* 0x000000040f047220 */ /* 0x000fe20000400000 */
[----:B------:R-:W-:Y:S01]  /*0360*/  @P2 FSEL R6, R6, 6, P4 ;  /* 0x40c0000006062808 */ /* 0x000fe20002000000 */
[----:B------:R-:W-:Y:S01]  /*0370*/  FMUL R7, R7, 0.16666667163372039795 ;  /* 0x3e2aaaab07077820 */ /* 0x000fe20000400000 */
[----:B------:R-:W-:-:S03]  /*0380*/  @P1 FSEL R8, R8, 6, P3 ;  /* 0x40c0000008081808 */ /* 0x000fc60001800000 */
[----:B------:R-:W-:Y:S01]  /*0390*/  FFMA R4, R4, 0.16666667163372039795, R7 ;  /* 0x3e2aaaab04047823 */ /* 0x000fe20000000007 */
[----:B------:R-:W-:Y:S01]  /*03a0*/  FMUL R5, R6, R5 ;  /* 0x0000000506057220 */ /* 0x000fe20000400000 */
[----:B------:R-:W-:-:S03]  /*03b0*/  FMUL R8, R8, R13 ;  /* 0x0000000d08087220 */ /* 0x000fc60000400000 */
[----:B------:R-:W-:-:S04]  /*03c0*/  FFMA R5, R5, 0.16666667163372039795, R4 ;  /* 0x3e2aaaab05057823 */ /* 0x000fc80000000004 */
[----:B------:R-:W-:Y:S01]  /*03d0*/  FFMA R5, R8, 0.16666667163372039795, R5 ;  /* 0x3e2aaaab08057823 */ /* 0x000fe20000000005 */
[----:B------:R-:W-:Y:S06]  /*03e0*/  @P0 EXIT ;  /* 0x000000000000094d */ /* 0x000fec0003800000 */
[----:B------:R-:W-:-:S05]  /*03f0*/  FMUL R5, R5, 0.25 ;  /* 0x3e80000005057820 */ /* 0x000fca0000400000 */
[----:B------:R-:W-:Y:S01]  /*0400*/  STG.E desc[UR4][R2.64], R5 ;  /* 0x0000000502007986 */ /* 0x000fe2000c101904 */
[----:B------:R-:W-:Y:S05]  /*0410*/  EXIT ;  /* 0x000000000000794d */ /* 0x000fea0003800000 */
.L_x_0:
[----:B------:R-:W-:-:S00]  /*0420*/  BRA `(.L_x_0) ;  /* 0xfffffffc00fc7947 */ /* 0x000fc0000383ffff */
[----:B------:R-:W-:-:S00]  /*0430*/  NOP ;  /* 0x0000000000007918 */ /* 0x000fc00000000000 */
        /* <DEDUP_REMOVED lines=12> */
.L_x_1:


//--------------------- .nv.constant0.triton_poi_fused_hardswish_mean_46 --------------------------
	.section	.nv.constant0.triton_poi_fused_hardswish_mean_46,"a",@progbits
	.sectionflags	@""
	.align	4
.nv.constant0.triton_poi_fused_hardswish_mean_46:
	.zero		548
